//
// Generated by NVIDIA NVVM Compiler
//
// Compiler Build ID: CL-36424714
// Cuda compilation tools, release 13.0, V13.0.88
// Based on NVVM 20.0.0
//

.version 9.0
.target sm_100
.address_size 64

	// .globl	_Z15fused_vector_opPKfS0_Pfffm

.visible .entry _Z15fused_vector_opPKfS0_Pfffm(
	.param .u64 .ptr .align 1 _Z15fused_vector_opPKfS0_Pfffm_param_0,
	.param .u64 .ptr .align 1 _Z15fused_vector_opPKfS0_Pfffm_param_1,
	.param .u64 .ptr .align 1 _Z15fused_vector_opPKfS0_Pfffm_param_2,
	.param .f32 _Z15fused_vector_opPKfS0_Pfffm_param_3,
	.param .f32 _Z15fused_vector_opPKfS0_Pfffm_param_4,
	.param .u64 _Z15fused_vector_opPKfS0_Pfffm_param_5
)
{
	.reg .pred 	%p<2>;
	.reg .b32 	%r<5>;
	.reg .b32 	%f<7>;
	.reg .b64 	%rd<13>;

	ld.param.u64 	%rd2, [_Z15fused_vector_opPKfS0_Pfffm_param_0];
	ld.param.u64 	%rd3, [_Z15fused_vector_opPKfS0_Pfffm_param_1];
	ld.param.u64 	%rd4, [_Z15fused_vector_opPKfS0_Pfffm_param_2];
	ld.param.f32 	%f1, [_Z15fused_vector_opPKfS0_Pfffm_param_3];
	ld.param.f32 	%f2, [_Z15fused_vector_opPKfS0_Pfffm_param_4];
	ld.param.u64 	%rd5, [_Z15fused_vector_opPKfS0_Pfffm_param_5];
	mov.u32 	%r1, %ctaid.x;
	mov.u32 	%r2, %ntid.x;
	mov.u32 	%r3, %tid.x;
	mad.lo.s32 	%r4, %r1, %r2, %r3;
	cvt.u64.u32 	%rd1, %r4;
	setp.le.u64 	%p1, %rd5, %rd1;
	@%p1 bra 	$L__BB0_2;
	cvta.to.global.u64 	%rd6, %rd2;
	cvta.to.global.u64 	%rd7, %rd3;
	cvta.to.global.u64 	%rd8, %rd4;
	shl.b64 	%rd9, %rd1, 2;
	add.s64 	%rd10, %rd6, %rd9;
	ld.global.f32 	%f3, [%rd10];
	add.s64 	%rd11, %rd7, %rd9;
	ld.global.f32 	%f4, [%rd11];
	mul.f32 	%f5, %f2, %f4;
	fma.rn.f32 	%f6, %f1, %f3, %f5;
	add.s64 	%rd12, %rd8, %rd9;
	st.global.f32 	[%rd12], %f6;
$L__BB0_2:
	ret;

}


// ===== COMPILED SASS (sm_100) =====

	.target	sm_100

	.elftype	@"ET_EXEC"


//--------------------- .note.nv.tkinfo           --------------------------
	.section	.note.nv.tkinfo,"",@"SHT_NOTE"
	.sectionflags	@"SHF_NOTE_NV_TKINFO"
	.tkinfo
        /*0018*/ 	.word	0x00000002
        /*0030*/ 	.string	""
        /*0030*/ 	.string	"ptxas"
        /*0030*/ 	.string	"Cuda compilation tools, release 13.0, V13.0.88"
        /*0030*/ 	.string	"Build cuda_13.0.r13.0/compiler.36424714_0"
        /*0030*/ 	.string	"-arch sm_100 -m 64 "



//--------------------- .note.nv.cuinfo           --------------------------
	.section	.note.nv.cuinfo,"",@"SHT_NOTE"
	.sectionflags	@"SHF_NOTE_NV_CUINFO"
        /*0018*/ 	.short	0x0002
        /*001a*/ 	.short	0x0064
        /*001c*/ 	.short	0x0082
	.zero		2


//--------------------- .nv.info                  --------------------------
	.section	.nv.info,"",@"SHT_CUDA_INFO"
	.align	4


	//----- nvinfo : EIATTR_REGCOUNT
	.align		4
        /*0000*/ 	.byte	0x04, 0x2f
        /*0002*/ 	.short	(.L_1 - .L_0)
	.align		4
.L_0:
        /*0004*/ 	.word	index@(_Z15fused_vector_opPKfS0_Pfffm)
        /*0008*/ 	.word	0x0000000c


	//----- nvinfo : EIATTR_FRAME_SIZE
	.align		4
.L_1:
        /*000c*/ 	.byte	0x04, 0x11
        /*000e*/ 	.short	(.L_3 - .L_2)
	.align		4
.L_2:
        /*0010*/ 	.word	index@(_Z15fused_vector_opPKfS0_Pfffm)
        /*0014*/ 	.word	0x00000000


	//----- nvinfo : EIATTR_MIN_STACK_SIZE
	.align		4
.L_3:
        /*0018*/ 	.byte	0x04, 0x12
        /*001a*/ 	.short	(.L_5 - .L_4)
	.align		4
.L_4:
        /*001c*/ 	.word	index@(_Z15fused_vector_opPKfS0_Pfffm)
        /*0020*/ 	.word	0x00000000
.L_5:


//--------------------- .nv.compat                --------------------------
	.section	.nv.compat,"",@"SHT_CUDA_COMPAT_INFO"
	.align	4
        /*0000*/ 	.byte	0x02, 0x09, 0x00, 0x00, 0x02, 0x02, 0x01, 0x00, 0x02, 0x05, 0x05, 0x00, 0x03, 0x07, 0x01, 0x01
        /*0010*/ 	.byte	0x02, 0x03, 0x00, 0x00, 0x02, 0x06, 0x01, 0x00, 0x04, 0x0b, 0x08, 0x00, 0x09, 0x00, 0x00, 0x00
        /*0020*/ 	.byte	0x00, 0x00, 0x00, 0x00


//--------------------- .nv.info._Z15fused_vector_opPKfS0_Pfffm --------------------------
	.section	.nv.info._Z15fused_vector_opPKfS0_Pfffm,"",@"SHT_CUDA_INFO"
	.sectionflags	@""
	.align	4


	//----- nvinfo : EIATTR_CUDA_API_VERSION
	.align		4
        /*0000*/ 	.byte	0x04, 0x37
        /*0002*/ 	.short	(.L_7 - .L_6)
.L_6:
        /*0004*/ 	.word	0x00000082


	//----- nvinfo : EIATTR_KPARAM_INFO
	.align		4
.L_7:
        /*0008*/ 	.byte	0x04, 0x17
        /*000a*/ 	.short	(.L_9 - .L_8)
.L_8:
        /*000c*/ 	.word	0x00000000
        /*0010*/ 	.short	0x0005
        /*0012*/ 	.short	0x0020
        /*0014*/ 	.byte	0x00, 0xf0, 0x21, 0x00


	//----- nvinfo : EIATTR_KPARAM_INFO
	.align		4
.L_9:
        /*0018*/ 	.byte	0x04, 0x17
        /*001a*/ 	.short	(.L_11 - .L_10)
.L_10:
        /*001c*/ 	.word	0x00000000
        /*0020*/ 	.short	0x0004
        /*0022*/ 	.short	0x001c
        /*0024*/ 	.byte	0x00, 0xf0, 0x11, 0x00


	//----- nvinfo : EIATTR_KPARAM_INFO
	.align		4
.L_11:
        /*0028*/ 	.byte	0x04, 0x17
        /*002a*/ 	.short	(.L_13 - .L_12)
.L_12:
        /*002c*/ 	.word	0x00000000
        /*0030*/ 	.short	0x0003
        /*0032*/ 	.short	0x0018
        /*0034*/ 	.byte	0x00, 0xf0, 0x11, 0x00


	//----- nvinfo : EIATTR_KPARAM_INFO
	.align		4
.L_13:
        /*0038*/ 	.byte	0x04, 0x17
        /*003a*/ 	.short	(.L_15 - .L_14)
.L_14:
        /*003c*/ 	.word	0x00000000
        /*0040*/ 	.short	0x0002
        /*0042*/ 	.short	0x0010
        /*0044*/ 	.byte	0x00, 0xf5, 0x21, 0x00


	//----- nvinfo : EIATTR_KPARAM_INFO
	.align		4
.L_15:
        /*0048*/ 	.byte	0x04, 0x17
        /*004a*/ 	.short	(.L_17 - .L_16)
.L_16:
        /*004c*/ 	.word	0x00000000
        /*0050*/ 	.short	0x0001
        /*0052*/ 	.short	0x0008
        /*0054*/ 	.byte	0x00, 0xf5, 0x21, 0x00


	//----- nvinfo : EIATTR_KPARAM_INFO
	.align		4
.L_17:
        /*0058*/ 	.byte	0x04, 0x17
        /*005a*/ 	.short	(.L_19 - .L_18)
.L_18:
        /*005c*/ 	.word	0x00000000
        /*0060*/ 	.short	0x0000
        /*0062*/ 	.short	0x0000
        /*0064*/ 	.byte	0x00, 0xf5, 0x21, 0x00


	//----- nvinfo : EIATTR_SPARSE_MMA_MASK
	.align		4
.L_19:
        /*0068*/ 	.byte	0x03, 0x50
        /*006a*/ 	.short	0x0000


	//----- nvinfo : EIATTR_MAXREG_COUNT
	.align		4
        /*006c*/ 	.byte	0x03, 0x1b
        /*006e*/ 	.short	0x00ff


	//----- nvinfo : EIATTR_MERCURY_ISA_VERSION
	.align		4
        /*0070*/ 	.byte	0x03, 0x5f
        /*0072*/ 	.short	0x0101


	//----- nvinfo : EIATTR_VRC_CTA_INIT_COUNT
	.align		4
        /*0074*/ 	.byte	0x02, 0x4a
	.zero		1
	.zero		1


	//----- nvinfo : EIATTR_EXIT_INSTR_OFFSETS
	.align		4
        /*0078*/ 	.byte	0x04, 0x1c
        /*007a*/ 	.short	(.L_21 - .L_20)


	//   ....[0]....
.L_20:
        /*007c*/ 	.word	0x00000080


	//   ....[1]....
        /*0080*/ 	.word	0x00000190


	//----- nvinfo : EIATTR_CBANK_PARAM_SIZE
	.align		4
.L_21:
        /*0084*/ 	.byte	0x03, 0x19
        /*0086*/ 	.short	0x0028


	//----- nvinfo : EIATTR_PARAM_CBANK
	.align		4
        /*0088*/ 	.byte	0x04, 0x0a
        /*008a*/ 	.short	(.L_23 - .L_22)
	.align		4
.L_22:
        /*008c*/ 	.word	index@(.nv.constant0._Z15fused_vector_opPKfS0_Pfffm)
        /*0090*/ 	.short	0x0380
        /*0092*/ 	.short	0x0028


	//----- nvinfo : EIATTR_SW_WAR
	.align		4
.L_23:
        /*0094*/ 	.byte	0x04, 0x36
        /*0096*/ 	.short	(.L_25 - .L_24)
.L_24:
        /*0098*/ 	.word	0x00000008
.L_25:


//--------------------- .nv.callgraph             --------------------------
	.section	.nv.callgraph,"",@"SHT_CUDA_CALLGRAPH"
	.align	4
	.sectionentsize	8
	.align		4
        /*0000*/ 	.word	0x00000000
	.align		4
        /*0004*/ 	.word	0xffffffff
	.align		4
        /*0008*/ 	.word	0x00000000
	.align		4
        /*000c*/ 	.word	0xfffffffe
	.align		4
        /*0010*/ 	.word	0x00000000
	.align		4
        /*0014*/ 	.word	0xfffffffd
	.align		4
        /*0018*/ 	.word	0x00000000
	.align		4
        /*001c*/ 	.word	0xfffffffc


//--------------------- .text._Z15fused_vector_opPKfS0_Pfffm --------------------------
	.section	.text._Z15fused_vector_opPKfS0_Pfffm,"ax",@progbits
	.align	128
        .global         _Z15fused_vector_opPKfS0_Pfffm
        .type           _Z15fused_vector_opPKfS0_Pfffm,@function
        .size           _Z15fused_vector_opPKfS0_Pfffm,(.L_x_1 - _Z15fused_vector_opPKfS0_Pfffm)
        .other          _Z15fused_vector_opPKfS0_Pfffm,@"STO_CUDA_ENTRY STV_DEFAULT"
_Z15fused_vector_opPKfS0_Pfffm:
.text._Z15fused_vector_opPKfS0_Pfffm:
[----:B------:R-:W-:Y:S01]  /*0000*/  LDC R1, c[0x0][0x37c] ;  /* 0x0000df00ff017b82 */ /* 0x000fe20000000800 */
[----:B------:R-:W0:Y:S07]  /*0010*/  S2R R3, SR_TID.X ;  /* 0x0000000000037919 */ /* 0x000e2e0000002100 */
[----:B------:R-:W0:Y:S01]  /*0020*/  S2UR UR4, SR_CTAID.X ;  /* 0x00000000000479c3 */ /* 0x000e220000002500 */
[----:B------:R-:W1:Y:S07]  /*0030*/  LDCU.64 UR6, c[0x0][0x3a0] ;  /* 0x00007400ff0677ac */ /* 0x000e6e0008000a00 */
[----:B------:R-:W0:Y:S02]  /*0040*/  LDC R0, c[0x0][0x360] ;  /* 0x0000d800ff007b82 */ /* 0x000e240000000800 */
[----:B0-----:R-:W-:-:S05]  /*0050*/  IMAD R0, R0, UR4, R3 ;  /* 0x0000000400007c24 */ /* 0x001fca000f8e0203 */
[----:B-1----:R-:W-:-:S04]  /*0060*/  ISETP.GE.U32.AND P0, PT, R0, UR6, PT ;  /* 0x0000000600007c0c */ /* 0x002fc8000bf06070 */
[----:B------:R-:W-:-:S13]  /*0070*/  ISETP.GE.U32.AND.EX P0, PT, RZ, UR7, PT, P0 ;  /* 0x00000007ff007c0c */ /* 0x000fda000bf06100 */
[----:B------:R-:W-:Y:S05]  /*0080*/  @P0 EXIT ;  /* 0x000000000000094d */ /* 0x000fea0003800000 */
[----:B------:R-:W0:Y:S01]  /*0090*/  LDCU.128 UR8, c[0x0][0x380] ;  /* 0x00007000ff0877ac */ /* 0x000e220008000c00 */
[----:B------:R-:W-:Y:S01]  /*00a0*/  IMAD.SHL.U32 R6, R0, 0x4, RZ ;  /* 0x0000000400067824 */ /* 0x000fe200078e00ff */
[----:B------:R-:W-:Y:S01]  /*00b0*/  SHF.R.U32.HI R0, RZ, 0x1e, R0 ;  /* 0x0000001eff007819 */ /* 0x000fe20000011600 */
[----:B------:R-:W1:Y:S03]  /*00c0*/  LDCU.64 UR4, c[0x0][0x358] ;  /* 0x00006b00ff0477ac */ /* 0x000e660008000a00 */
[C---:B0-----:R-:W-:Y:S02]  /*00d0*/  IADD3 R4, P1, PT, R6.reuse, UR10, RZ ;  /* 0x0000000a06047c10 */ /* 0x041fe4000ff3e0ff */
[----:B------:R-:W-:Y:S02]  /*00e0*/  IADD3 R2, P0, PT, R6, UR8, RZ ;  /* 0x0000000806027c10 */ /* 0x000fe4000ff1e0ff */
[----:B------:R-:W-:-:S02]  /*00f0*/  IADD3.X R5, PT, PT, R0, UR11, RZ, P1, !PT ;  /* 0x0000000b00057c10 */ /* 0x000fc40008ffe4ff */
[----:B------:R-:W-:Y:S01]  /*0100*/  IADD3.X R3, PT, PT, R0, UR9, RZ, P0, !PT ;  /* 0x0000000900037c10 */ /* 0x000fe200087fe4ff */
[----:B------:R-:W0:Y:S02]  /*0110*/  LDCU.128 UR8, c[0x0][0x390] ;  /* 0x00007200ff0877ac */ /* 0x000e240008000c00 */
[----:B-1----:R-:W2:Y:S04]  /*0120*/  LDG.E R4, desc[UR4][R4.64] ;  /* 0x0000000404047981 */ /* 0x002ea8000c1e1900 */
[----:B------:R-:W3:Y:S01]  /*0130*/  LDG.E R2, desc[UR4][R2.64] ;  /* 0x0000000402027981 */ /* 0x000ee2000c1e1900 */
[----:B0-----:R-:W-:-:S04]  /*0140*/  IADD3 R6, P0, PT, R6, UR8, RZ ;  /* 0x0000000806067c10 */ /* 0x001fc8000ff1e0ff */
[----:B------:R-:W-:Y:S01]  /*0150*/  IADD3.X R7, PT, PT, R0, UR9, RZ, P0, !PT ;  /* 0x0000000900077c10 */ /* 0x000fe200087fe4ff */
[----:B--2---:R-:W-:-:S04]  /*0160*/  FMUL R9, R4, UR11 ;  /* 0x0000000b04097c20 */ /* 0x004fc80008400000 */
[----:B---3--:R-:W-:-:S05]  /*0170*/  FFMA R9, R2, UR10, R9 ;  /* 0x0000000a02097c23 */ /* 0x008fca0008000009 */
[----:B------:R-:W-:Y:S01]  /*0180*/  STG.E desc[UR4][R6.64], R9 ;  /* 0x0000000906007986 */ /* 0x000fe2000c101904 */
[----:B------:R-:W-:Y:S05]  /*0190*/  EXIT ;  /* 0x000000000000794d */ /* 0x000fea0003800000 */
.L_x_0:
[----:B------:R-:W-:-:S00]  /*01a0*/  BRA `(.L_x_0) ;  /* 0xfffffffc00fc7947 */ /* 0x000fc0000383ffff */
[----:B------:R-:W-:-:S00]  /*01b0*/  NOP ;  /* 0x0000000000007918 */ /* 0x000fc00000000000 */
        /* <DEDUP_REMOVED lines=12> */
.L_x_1:


//--------------------- .nv.shared.reserved.0     --------------------------
	.section	.nv.shared.reserved.0,"aw",@nobits
	.weak		__nv_reservedSMEM_offset_0_alias
	.size		__nv_reservedSMEM_offset_0_alias, 0, 64
	.other		__nv_reservedSMEM_offset_0_alias,@"STO_CUDA_RESERVED_SHARED STV_DEFAULT"
__nv_reservedSMEM_offset_0_alias:
	.zero		0
	.zero		64


//--------------------- .nv.constant0._Z15fused_vector_opPKfS0_Pfffm --------------------------
	.section	.nv.constant0._Z15fused_vector_opPKfS0_Pfffm,"a",@progbits
	.sectionflags	@""
	.align	4
.nv.constant0._Z15fused_vector_opPKfS0_Pfffm:
	.zero		936


//--------------------- SYMBOLS --------------------------

	.type		.nv.reservedSmem.offset0,@object
	.size		.nv.reservedSmem.offset0,0x4
